	.headerflags	@"EF_CUDA_TEXMODE_UNIFIED EF_CUDA_64BIT_ADDRESS EF_CUDA_ACCELERATORS EF_CUDA_SM90 EF_CUDA_VIRTUAL_SM(EF_CUDA_SM90)"
	.elftype	@"ET_EXEC"


//--------------------- .nv.info                  --------------------------
	.section	.nv.info,"",@"SHT_CUDA_INFO"
	.align	4


	//----- nvinfo : EIATTR_REGCOUNT
	.align		4
        /*0000*/ 	.byte	0x04, 0x2f
        /*0002*/ 	.short	(.L_1 - .L_0)
	.align		4
.L_0:
        /*0004*/ 	.word	index@(triton_poi_fused_max_pool2d_with_indices_51)
        /*0008*/ 	.word	0x0000000e


	//----- nvinfo : EIATTR_MIN_STACK_SIZE
	.align		4
.L_1:
        /*000c*/ 	.byte	0x04, 0x12
        /*000e*/ 	.short	(.L_3 - .L_2)
	.align		4
.L_2:
        /*0010*/ 	.word	index@(triton_poi_fused_max_pool2d_with_indices_51)
        /*0014*/ 	.word	0x00000000


	//----- nvinfo : EIATTR_FRAME_SIZE
	.align		4
.L_3:
        /*0018*/ 	.byte	0x04, 0x11
        /*001a*/ 	.short	(.L_5 - .L_4)
	.align		4
.L_4:
        /*001c*/ 	.word	index@(triton_poi_fused_max_pool2d_with_indices_51)
        /*0020*/ 	.word	0x00000000


	//----- nvinfo : EIATTR_MIN_STACK_SIZE
	.align		4
.L_5:
        /*0024*/ 	.byte	0x04, 0x12
        /*0026*/ 	.short	(.L_7 - .L_6)
	.align		4
.L_6:
        /*0028*/ 	.word	index@(triton_poi_fused_max_pool2d_with_indices_51)
        /*002c*/ 	.word	0x00000000
.L_7:


//--------------------- .nv.info.triton_poi_fused_max_pool2d_with_indices_51 --------------------------
	.section	.nv.info.triton_poi_fused_max_pool2d_with_indices_51,"",@"SHT_CUDA_INFO"
	.sectionflags	@""
	.align	4


	//----- nvinfo : EIATTR_CUDA_API_VERSION
	.align		4
        /*0000*/ 	.byte	0x04, 0x37
        /*0002*/ 	.short	(.L_9 - .L_8)
.L_8:
        /*0004*/ 	.word	0x0000007c


	//----- nvinfo : EIATTR_KPARAM_INFO
	.align		4
.L_9:
        /*0008*/ 	.byte	0x04, 0x17
        /*000a*/ 	.short	(.L_11 - .L_10)
.L_10:
        /*000c*/ 	.word	0x00000000
        /*0010*/ 	.short	0x0003
        /*0012*/ 	.short	0x0018
        /*0014*/ 	.byte	0x00, 0xf0, 0x11, 0x00


	//----- nvinfo : EIATTR_KPARAM_INFO
	.align		4
.L_11:
        /*0018*/ 	.byte	0x04, 0x17
        /*001a*/ 	.short	(.L_13 - .L_12)
.L_12:
        /*001c*/ 	.word	0x00000000
        /*0020*/ 	.short	0x0002
        /*0022*/ 	.short	0x0010
        /*0024*/ 	.byte	0x00, 0xf4, 0x21, 0x00


	//----- nvinfo : EIATTR_KPARAM_INFO
	.align		4
.L_13:
        /*0028*/ 	.byte	0x04, 0x17
        /*002a*/ 	.short	(.L_15 - .L_14)
.L_14:
        /*002c*/ 	.word	0x00000000
        /*0030*/ 	.short	0x0001
        /*0032*/ 	.short	0x0008
        /*0034*/ 	.byte	0x00, 0xf4, 0x21, 0x00


	//----- nvinfo : EIATTR_KPARAM_INFO
	.align		4
.L_15:
        /*0038*/ 	.byte	0x04, 0x17
        /*003a*/ 	.short	(.L_17 - .L_16)
.L_16:
        /*003c*/ 	.word	0x00000000
        /*0040*/ 	.short	0x0000
        /*0042*/ 	.short	0x0000
        /*0044*/ 	.byte	0x00, 0xf4, 0x21, 0x00


	//----- nvinfo : EIATTR_SPARSE_MMA_MASK
	.align		4
.L_17:
        /*0048*/ 	.byte	0x03, 0x50
        /*004a*/ 	.short	0x0000


	//----- nvinfo : EIATTR_MAXREG_COUNT
	.align		4
        /*004c*/ 	.byte	0x03, 0x1b
        /*004e*/ 	.short	0x00ff


	//----- nvinfo : EIATTR_EXIT_INSTR_OFFSETS
	.align		4
        /*0050*/ 	.byte	0x04, 0x1c
        /*0052*/ 	.short	(.L_19 - .L_18)


	//   ....[0]....
.L_18:
        /*0054*/ 	.word	0x00000240


	//   ....[1]....
        /*0058*/ 	.word	0x00000260


	//----- nvinfo : EIATTR_REQNTID
	.align		4
.L_19:
        /*005c*/ 	.byte	0x04, 0x10
        /*005e*/ 	.short	(.L_21 - .L_20)
.L_20:
        /*0060*/ 	.word	0x00000080
        /*0064*/ 	.word	0x00000001
        /*0068*/ 	.word	0x00000001


	//----- nvinfo : EIATTR_CBANK_PARAM_SIZE
	.align		4
.L_21:
        /*006c*/ 	.byte	0x03, 0x19
        /*006e*/ 	.short	0x001c


	//----- nvinfo : EIATTR_PARAM_CBANK
	.align		4
        /*0070*/ 	.byte	0x04, 0x0a
        /*0072*/ 	.short	(.L_23 - .L_22)
	.align		4
.L_22:
        /*0074*/ 	.word	index@(.nv.constant0.triton_poi_fused_max_pool2d_with_indices_51)
        /*0078*/ 	.short	0x0210
        /*007a*/ 	.short	0x001c


	//----- nvinfo : EIATTR_SW_WAR
	.align		4
.L_23:
        /*007c*/ 	.byte	0x04, 0x36
        /*007e*/ 	.short	(.L_25 - .L_24)
.L_24:
        /*0080*/ 	.word	0x00000008
.L_25:


//--------------------- .nv.callgraph             --------------------------
	.section	.nv.callgraph,"",@"SHT_CUDA_CALLGRAPH"
	.align	4
	.sectionentsize	8
	.align		4
        /*0000*/ 	.word	0x00000000
	.align		4
        /*0004*/ 	.word	0xffffffff
	.align		4
        /*0008*/ 	.word	0x00000000
	.align		4
        /*000c*/ 	.word	0xfffffffe
	.align		4
        /*0010*/ 	.word	0x00000000
	.align		4
        /*0014*/ 	.word	0xfffffffd
	.align		4
        /*0018*/ 	.word	0x00000000
	.align		4
        /*001c*/ 	.word	0xfffffffc


//--------------------- .text.triton_poi_fused_max_pool2d_with_indices_51 --------------------------
	.section	.text.triton_poi_fused_max_pool2d_with_indices_51,"ax",@progbits
	.align	128
        .global         triton_poi_fused_max_pool2d_with_indices_51
        .type           triton_poi_fused_max_pool2d_with_indices_51,@function
        .size           triton_poi_fused_max_pool2d_with_indices_51,(.L_x_1 - triton_poi_fused_max_pool2d_with_indices_51)
        .other          triton_poi_fused_max_pool2d_with_indices_51,@"STO_CUDA_ENTRY STV_DEFAULT"
triton_poi_fused_max_pool2d_with_indices_51:
.text.triton_poi_fused_max_pool2d_with_indices_51:
[----:B------:R-:W0:Y:S02]  /*0000*/  LDC R1, c[0x0][0x28] ;  /* 0x00000a00ff017b82 */ /* 0x000e240000000800 */
[----:B------:R-:W1:Y:S01]  /*0010*/  S2R R0, SR_TID.X ;  /* 0x0000000000007919 */ /* 0x000e620000002100 */
[----:B------:R-:W2:Y:S01]  /*0020*/  LDC.64 R2, c[0x0][0x210] ;  /* 0x00008400ff027b82 */ /* 0x000ea20000000a00 */
[----:B------:R-:W-:Y:S01]  /*0030*/  IMAD.MOV.U32 R11, RZ, RZ, RZ ;  /* 0x000000ffff0b7224 */ /* 0x000fe200078e00ff */
[----:B------:R-:W-:Y:S01]  /*0040*/  ULDC.64 UR4, c[0x0][0x208] ;  /* 0x0000820000047ab9 */ /* 0x000fe20000000a00 */
[----:B------:R-:W3:Y:S01]  /*0050*/  S2R R5, SR_CTAID.X ;  /* 0x0000000000057919 */ /* 0x000ee20000002500 */
[----:B------:R-:W-:Y:S01]  /*0060*/  IMAD.MOV.U32 R4, RZ, RZ, RZ ;  /* 0x000000ffff047224 */ /* 0x000fe200078e00ff */
[----:B------:R-:W-:Y:S01]  /*0070*/  ULDC.64 UR6, c[0x0][0x220] ;  /* 0x0000880000067ab9 */ /* 0x000fe20000000a00 */
[----:B-1----:R-:W-:-:S05]  /*0080*/  LOP3.LUT R0, R0, 0x7f, RZ, 0xc0, !PT ;  /* 0x0000007f00007812 */ /* 0x002fca00078ec0ff */
[----:B---3--:R-:W-:Y:S02]  /*0090*/  IMAD R5, R5, 0x80, R0 ;  /* 0x0000008005057824 */ /* 0x008fe400078e0200 */
[----:B------:R-:W-:Y:S02]  /*00a0*/  IMAD.MOV.U32 R0, RZ, RZ, RZ ;  /* 0x000000ffff007224 */ /* 0x000fe400078e00ff */
[C---:B------:R-:W-:Y:S01]  /*00b0*/  IMAD.SHL.U32 R7, R5.reuse, 0x4, RZ ;  /* 0x0000000405077824 */ /* 0x040fe200078e00ff */
[----:B------:R-:W-:-:S03]  /*00c0*/  ISETP.GE.AND P0, PT, R5, 0x100, PT ;  /* 0x000001000500780c */ /* 0x000fc60003f06270 */
[----:B--2---:R-:W-:Y:S02]  /*00d0*/  IMAD.WIDE R2, R7, 0x4, R2 ;  /* 0x0000000407027825 */ /* 0x004fe400078e0202 */
[----:B------:R-:W1:Y:S08]  /*00e0*/  LDC.64 R6, c[0x0][0x218] ;  /* 0x00008600ff067b82 */ /* 0x000e700000000a00 */
[----:B------:R-:W2:Y:S04]  /*00f0*/  @!P0 LDG.E.EL R0, desc[UR4][R2.64] ;  /* 0x0000000402008981 */ /* 0x000ea8000c2e1900 */
[----:B------:R-:W2:Y:S01]  /*0100*/  @!P0 LDG.E.EL R11, desc[UR4][R2.64+0x4] ;  /* 0x00000404020b8981 */ /* 0x000ea2000c2e1900 */
[----:B------:R-:W-:-:S03]  /*0110*/  IMAD.MOV.U32 R9, RZ, RZ, RZ ;  /* 0x000000ffff097224 */ /* 0x000fc600078e00ff */
[----:B------:R-:W3:Y:S04]  /*0120*/  @!P0 LDG.E.EL R4, desc[UR4][R2.64+0x8] ;  /* 0x0000080402048981 */ /* 0x000ee8000c2e1900 */
[----:B------:R1:W4:Y:S02]  /*0130*/  @!P0 LDG.E.EL R9, desc[UR4][R2.64+0xc] ;  /* 0x00000c0402098981 */ /* 0x000324000c2e1900 */
[----:B-1----:R-:W-:Y:S01]  /*0140*/  IMAD.WIDE R2, R5, 0x4, R6 ;  /* 0x0000000405027825 */ /* 0x002fe200078e0206 */
[C---:B--2---:R-:W-:Y:S02]  /*0150*/  FSETP.GT.AND P3, PT, R11.reuse, R0, PT ;  /* 0x000000000b00720b */ /* 0x044fe40003f64000 */
[----:B------:R-:W-:Y:S02]  /*0160*/  FSETP.NAN.AND P1, PT, R11, R11, PT ;  /* 0x0000000b0b00720b */ /* 0x000fe40003f28000 */
[----:B---3--:R-:W-:-:S02]  /*0170*/  FSETP.NAN.AND P4, PT, R4, R4, PT ;  /* 0x000000040400720b */ /* 0x008fc40003f88000 */
[----:B----4-:R-:W-:-:S07]  /*0180*/  FSETP.NAN.AND P2, PT, R9, R9, PT ;  /* 0x000000090900720b */ /* 0x010fce0003f48000 */
[----:B------:R-:W-:Y:S02]  /*0190*/  @!P3 FSEL R11, R11, R0, P1 ;  /* 0x000000000b0bb208 */ /* 0x000fe40000800000 */
[----:B------:R-:W-:Y:S02]  /*01a0*/  SEL R0, RZ, 0x1, !P3 ;  /* 0x00000001ff007807 */ /* 0x000fe40005800000 */
[----:B------:R-:W-:-:S04]  /*01b0*/  FSETP.GEU.AND P1, PT, R11, R4, PT ;  /* 0x000000040b00720b */ /* 0x000fc80003f2e000 */
[----:B------:R-:W-:Y:S02]  /*01c0*/  @!P4 FSEL R4, R4, R11, !P1 ;  /* 0x0000000b0404c208 */ /* 0x000fe40004800000 */
[----:B------:R-:W-:Y:S02]  /*01d0*/  SEL R0, R0, 0x2, P1 ;  /* 0x0000000200007807 */ /* 0x000fe40000800000 */
[----:B------:R-:W-:-:S04]  /*01e0*/  FSETP.GEU.AND P4, PT, R4, R9, PT ;  /* 0x000000090400720b */ /* 0x000fc80003f8e000 */
[----:B------:R-:W-:Y:S02]  /*01f0*/  @!P2 SEL R9, R9, R4, !P4 ;  /* 0x000000040909a207 */ /* 0x000fe40006000000 */
[----:B------:R-:W-:Y:S02]  /*0200*/  IADD3 R4, P2, R5, UR6, RZ ;  /* 0x0000000605047c10 */ /* 0x000fe4000ff5e0ff */
[----:B------:R-:W-:Y:S01]  /*0210*/  SEL R7, R0, 0x3, P4 ;  /* 0x0000000300077807 */ /* 0x000fe20002000000 */
[----:B------:R1:W-:Y:S01]  /*0220*/  @!P0 STG.E desc[UR4][R2.64], R9 ;  /* 0x0000000902008986 */ /* 0x0003e2000c101904 */
[----:B------:R-:W-:Y:S01]  /*0230*/  LEA.HI.X.SX32 R5, R5, UR7, 0x1, P2 ;  /* 0x0000000705057c11 */ /* 0x000fe200090f0eff */
[----:B------:R-:W-:Y:S08]  /*0240*/  @P0 EXIT ;  /* 0x000000000000094d */ /* 0x000ff00003800000 */
[----:B------:R-:W-:Y:S01]  /*0250*/  STG.E.U8 desc[UR4][R4.64], R7 ;  /* 0x0000000704007986 */ /* 0x000fe2000c101104 */
[----:B------:R-:W-:Y:S05]  /*0260*/  EXIT ;  /* 0x000000000000794d */ /* 0x000fea0003800000 */
.L_x_0:
[----:B------:R-:W-:-:S00]  /*0270*/  BRA `(.L_x_0) ;  /* 0xfffffffc00fc7947 */ /* 0x000fc0000383ffff */
[----:B------:R-:W-:-:S00]  /*0280*/  NOP ;  /* 0x0000000000007918 */ /* 0x000fc00000000000 */
[----:B------:R-:W-:-:S00]  /*0290*/  NOP ;  /* 0x0000000000007918 */ /* 0x000fc00000000000 */
[----:B------:R-:W-:-:S00]  /*02a0*/  NOP ;  /* 0x0000000000007918 */ /* 0x000fc00000000000 */
[----:B------:R-:W-:-:S00]  /*02b0*/  NOP ;  /* 0x0000000000007918 */ /* 0x000fc00000000000 */
[----:B------:R-:W-:-:S00]  /*02c0*/  NOP ;  /* 0x0000000000007918 */ /* 0x000fc00000000000 */
[----:B------:R-:W-:-:S00]  /*02d0*/  NOP ;  /* 0x0000000000007918 */ /* 0x000fc00000000000 */
[----:B------:R-:W-:-:S00]  /*02e0*/  NOP ;  /* 0x0000000000007918 */ /* 0x000fc00000000000 */
[----:B------:R-:W-:-:S00]  /*02f0*/  NOP ;  /* 0x0000000000007918 */ /* 0x000fc00000000000 */
.L_x_1:


//--------------------- .nv.constant0.triton_poi_fused_max_pool2d_with_indices_51 --------------------------
	.section	.nv.constant0.triton_poi_fused_max_pool2d_with_indices_51,"a",@progbits
	.sectionflags	@""
	.align	4
.nv.constant0.triton_poi_fused_max_pool2d_with_indices_51:
	.zero		556
